	.headerflags	@"EF_CUDA_TEXMODE_UNIFIED EF_CUDA_64BIT_ADDRESS EF_CUDA_ACCELERATORS EF_CUDA_SM90 EF_CUDA_VIRTUAL_SM(EF_CUDA_SM90)"
	.elftype	@"ET_EXEC"


//--------------------- .nv.info                  --------------------------
	.section	.nv.info,"",@"SHT_CUDA_INFO"
	.align	4


	//----- nvinfo : EIATTR_REGCOUNT
	.align		4
        /*0000*/ 	.byte	0x04, 0x2f
        /*0002*/ 	.short	(.L_1 - .L_0)
	.align		4
.L_0:
        /*0004*/ 	.word	index@(triton_poi_fused_repeat_19)
        /*0008*/ 	.word	0x0000000c


	//----- nvinfo : EIATTR_MIN_STACK_SIZE
	.align		4
.L_1:
        /*000c*/ 	.byte	0x04, 0x12
        /*000e*/ 	.short	(.L_3 - .L_2)
	.align		4
.L_2:
        /*0010*/ 	.word	index@(triton_poi_fused_repeat_19)
        /*0014*/ 	.word	0x00000000


	//----- nvinfo : EIATTR_FRAME_SIZE
	.align		4
.L_3:
        /*0018*/ 	.byte	0x04, 0x11
        /*001a*/ 	.short	(.L_5 - .L_4)
	.align		4
.L_4:
        /*001c*/ 	.word	index@(triton_poi_fused_repeat_19)
        /*0020*/ 	.word	0x00000000


	//----- nvinfo : EIATTR_MIN_STACK_SIZE
	.align		4
.L_5:
        /*0024*/ 	.byte	0x04, 0x12
        /*0026*/ 	.short	(.L_7 - .L_6)
	.align		4
.L_6:
        /*0028*/ 	.word	index@(triton_poi_fused_repeat_19)
        /*002c*/ 	.word	0x00000000
.L_7:


//--------------------- .nv.info.triton_poi_fused_repeat_19 --------------------------
	.section	.nv.info.triton_poi_fused_repeat_19,"",@"SHT_CUDA_INFO"
	.sectionflags	@""
	.align	4


	//----- nvinfo : EIATTR_CUDA_API_VERSION
	.align		4
        /*0000*/ 	.byte	0x04, 0x37
        /*0002*/ 	.short	(.L_9 - .L_8)
.L_8:
        /*0004*/ 	.word	0x0000007c


	//----- nvinfo : EIATTR_KPARAM_INFO
	.align		4
.L_9:
        /*0008*/ 	.byte	0x04, 0x17
        /*000a*/ 	.short	(.L_11 - .L_10)
.L_10:
        /*000c*/ 	.word	0x00000000
        /*0010*/ 	.short	0x0002
        /*0012*/ 	.short	0x0010
        /*0014*/ 	.byte	0x00, 0xf0, 0x11, 0x00


	//----- nvinfo : EIATTR_KPARAM_INFO
	.align		4
.L_11:
        /*0018*/ 	.byte	0x04, 0x17
        /*001a*/ 	.short	(.L_13 - .L_12)
.L_12:
        /*001c*/ 	.word	0x00000000
        /*0020*/ 	.short	0x0001
        /*0022*/ 	.short	0x0008
        /*0024*/ 	.byte	0x00, 0xf4, 0x21, 0x00


	//----- nvinfo : EIATTR_KPARAM_INFO
	.align		4
.L_13:
        /*0028*/ 	.byte	0x04, 0x17
        /*002a*/ 	.short	(.L_15 - .L_14)
.L_14:
        /*002c*/ 	.word	0x00000000
        /*0030*/ 	.short	0x0000
        /*0032*/ 	.short	0x0000
        /*0034*/ 	.byte	0x00, 0xf4, 0x21, 0x00


	//----- nvinfo : EIATTR_SPARSE_MMA_MASK
	.align		4
.L_15:
        /*0038*/ 	.byte	0x03, 0x50
        /*003a*/ 	.short	0x0000


	//----- nvinfo : EIATTR_MAXREG_COUNT
	.align		4
        /*003c*/ 	.byte	0x03, 0x1b
        /*003e*/ 	.short	0x00ff


	//----- nvinfo : EIATTR_EXIT_INSTR_OFFSETS
	.align		4
        /*0040*/ 	.byte	0x04, 0x1c
        /*0042*/ 	.short	(.L_17 - .L_16)


	//   ....[0]....
.L_16:
        /*0044*/ 	.word	0x000001e0


	//   ....[1]....
        /*0048*/ 	.word	0x00000200


	//----- nvinfo : EIATTR_REQNTID
	.align		4
.L_17:
        /*004c*/ 	.byte	0x04, 0x10
        /*004e*/ 	.short	(.L_19 - .L_18)
.L_18:
        /*0050*/ 	.word	0x00000080
        /*0054*/ 	.word	0x00000001
        /*0058*/ 	.word	0x00000001


	//----- nvinfo : EIATTR_CRS_STACK_SIZE
	.align		4
.L_19:
        /*005c*/ 	.byte	0x04, 0x1e
        /*005e*/ 	.short	(.L_21 - .L_20)
.L_20:
        /*0060*/ 	.word	0x00000000


	//----- nvinfo : EIATTR_CBANK_PARAM_SIZE
	.align		4
.L_21:
        /*0064*/ 	.byte	0x03, 0x19
        /*0066*/ 	.short	0x0014


	//----- nvinfo : EIATTR_PARAM_CBANK
	.align		4
        /*0068*/ 	.byte	0x04, 0x0a
        /*006a*/ 	.short	(.L_23 - .L_22)
	.align		4
.L_22:
        /*006c*/ 	.word	index@(.nv.constant0.triton_poi_fused_repeat_19)
        /*0070*/ 	.short	0x0210
        /*0072*/ 	.short	0x0014


	//----- nvinfo : EIATTR_SW_WAR
	.align		4
.L_23:
        /*0074*/ 	.byte	0x04, 0x36
        /*0076*/ 	.short	(.L_25 - .L_24)
.L_24:
        /*0078*/ 	.word	0x00000008
.L_25:


//--------------------- .nv.callgraph             --------------------------
	.section	.nv.callgraph,"",@"SHT_CUDA_CALLGRAPH"
	.align	4
	.sectionentsize	8
	.align		4
        /*0000*/ 	.word	0x00000000
	.align		4
        /*0004*/ 	.word	0xffffffff
	.align		4
        /*0008*/ 	.word	0x00000000
	.align		4
        /*000c*/ 	.word	0xfffffffe
	.align		4
        /*0010*/ 	.word	0x00000000
	.align		4
        /*0014*/ 	.word	0xfffffffd
	.align		4
        /*0018*/ 	.word	0x00000000
	.align		4
        /*001c*/ 	.word	0xfffffffc


//--------------------- .text.triton_poi_fused_repeat_19 --------------------------
	.section	.text.triton_poi_fused_repeat_19,"ax",@progbits
	.align	128
        .global         triton_poi_fused_repeat_19
        .type           triton_poi_fused_repeat_19,@function
        .size           triton_poi_fused_repeat_19,(.L_x_3 - triton_poi_fused_repeat_19)
        .other          triton_poi_fused_repeat_19,@"STO_CUDA_ENTRY STV_DEFAULT"
triton_poi_fused_repeat_19:
.text.triton_poi_fused_repeat_19:
[----:B------:R-:W0:Y:S02]  /*0000*/  LDC R1, c[0x0][0x28] ;  /* 0x00000a00ff017b82 */ /* 0x000e240000000800 */
[----:B------:R-:W1:Y:S01]  /*0010*/  S2R R0, SR_TID.X ;  /* 0x0000000000007919 */ /* 0x000e620000002100 */
[----:B------:R-:W2:Y:S01]  /*0020*/  LDC.64 R4, c[0x0][0x218] ;  /* 0x00008600ff047b82 */ /* 0x000ea20000000a00 */
[----:B------:R-:W-:Y:S01]  /*0030*/  ULDC.64 UR4, c[0x0][0x208] ;  /* 0x0000820000047ab9 */ /* 0x000fe20000000a00 */
[----:B------:R-:W-:Y:S01]  /*0040*/  BSSY B0, `(.L_x_0) ;  /* 0x0000019000007945 */ /* 0x000fe20003800000 */
[----:B------:R-:W3:Y:S01]  /*0050*/  S2R R7, SR_CTAID.X ;  /* 0x0000000000077919 */ /* 0x000ee20000002500 */
[----:B-1----:R-:W-:-:S05]  /*0060*/  LOP3.LUT R0, R0, 0x7f, RZ, 0xc0, !PT ;  /* 0x0000007f00007812 */ /* 0x002fca00078ec0ff */
[----:B---3--:R-:W-:-:S04]  /*0070*/  IMAD R7, R7, 0x80, R0 ;  /* 0x0000008007077824 */ /* 0x008fc800078e0200 */
[C---:B--2---:R-:W-:Y:S01]  /*0080*/  IMAD.WIDE R4, R7.reuse, 0x4, R4 ;  /* 0x0000000407047825 */ /* 0x044fe200078e0204 */
[----:B------:R-:W-:Y:S02]  /*0090*/  SHF.R.S32.HI R0, RZ, 0x1f, R7 ;  /* 0x0000001fff007819 */ /* 0x000fe40000011407 */
[----:B------:R-:W-:Y:S02]  /*00a0*/  ISETP.GE.AND P0, PT, R7, 0x800, PT ;  /* 0x000008000700780c */ /* 0x000fe40003f06270 */
[----:B------:R-:W-:-:S04]  /*00b0*/  LEA.HI R0, R0, R7, RZ, 0x9 ;  /* 0x0000000700007211 */ /* 0x000fc800078f48ff */
[----:B------:R-:W-:-:S05]  /*00c0*/  LOP3.LUT R0, R0, 0xfffffe00, RZ, 0xc0, !PT ;  /* 0xfffffe0000007812 */ /* 0x000fca00078ec0ff */
[----:B------:R-:W-:Y:S02]  /*00d0*/  IMAD.IADD R6, R7, 0x1, -R0 ;  /* 0x0000000107067824 */ /* 0x000fe400078e0a00 */
[----:B------:R-:W-:-:S03]  /*00e0*/  IMAD.MOV.U32 R7, RZ, RZ, RZ ;  /* 0x000000ffff077224 */ /* 0x000fc600078e00ff */
[----:B------:R-:W-:-:S04]  /*00f0*/  PRMT R2, R6, 0x9910, RZ ;  /* 0x0000991006027816 */ /* 0x000fc800000000ff */
[----:B------:R-:W-:-:S04]  /*0100*/  SHF.R.S32.HI R2, RZ, 0xf, R2 ;  /* 0x0000000fff027819 */ /* 0x000fc80000011402 */
[----:B------:R-:W-:-:S04]  /*0110*/  LOP3.LUT R3, R2, 0xffff, RZ, 0xc0, !PT ;  /* 0x0000ffff02037812 */ /* 0x000fc800078ec0ff */
[----:B------:R-:W-:-:S04]  /*0120*/  LEA.HI R2, R3, R6, RZ, 0x15 ;  /* 0x0000000603027211 */ /* 0x000fc800078fa8ff */
[----:B------:R-:W-:-:S05]  /*0130*/  LOP3.LUT R2, R2, 0xffe0, RZ, 0xc0, !PT ;  /* 0x0000ffe002027812 */ /* 0x000fca00078ec0ff */
[----:B------:R-:W-:Y:S02]  /*0140*/  IMAD.MOV R9, RZ, RZ, -R2 ;  /* 0x000000ffff097224 */ /* 0x000fe400078e0a02 */
[----:B------:R-:W1:Y:S03]  /*0150*/  LDC.64 R2, c[0x0][0x210] ;  /* 0x00008400ff027b82 */ /* 0x000e660000000a00 */
[----:B------:R-:W-:-:S05]  /*0160*/  PRMT R9, R9, 0x7710, RZ ;  /* 0x0000771009097816 */ /* 0x000fca00000000ff */
[----:B------:R-:W-:-:S05]  /*0170*/  IMAD.IADD R6, R6, 0x1, R9 ;  /* 0x0000000106067824 */ /* 0x000fca00078e0209 */
[----:B------:R-:W-:-:S05]  /*0180*/  PRMT R9, R6, 0x9910, RZ ;  /* 0x0000991006097816 */ /* 0x000fca00000000ff */
[----:B------:R-:W-:-:S04]  /*0190*/  IMAD.IADD R9, R0, 0x1, R9 ;  /* 0x0000000100097824 */ /* 0x000fc800078e0209 */
[----:B-1----:R-:W-:Y:S01]  /*01a0*/  IMAD.WIDE R2, R9, 0x4, R2 ;  /* 0x0000000409027825 */ /* 0x002fe200078e0202 */
[----:B------:R-:W-:Y:S06]  /*01b0*/  @P0 BRA `(.L_x_1) ;  /* 0x0000000000040947 */ /* 0x000fec0003800000 */
[----:B------:R1:W5:Y:S02]  /*01c0*/  LDG.E R7, desc[UR4][R2.64] ;  /* 0x0000000402077981 */ /* 0x000364000c1e1900 */
.L_x_1:
[----:B------:R-:W-:Y:S05]  /*01d0*/  BSYNC B0 ;  /* 0x0000000000007941 */ /* 0x000fea0003800000 */
.L_x_0:
[----:B------:R-:W-:Y:S05]  /*01e0*/  @P0 EXIT ;  /* 0x000000000000094d */ /* 0x000fea0003800000 */
[----:B-----5:R-:W-:Y:S01]  /*01f0*/  STG.E desc[UR4][R4.64], R7 ;  /* 0x0000000704007986 */ /* 0x020fe2000c101904 */
[----:B------:R-:W-:Y:S05]  /*0200*/  EXIT ;  /* 0x000000000000794d */ /* 0x000fea0003800000 */
.L_x_2:
[----:B------:R-:W-:-:S00]  /*0210*/  BRA `(.L_x_2) ;  /* 0xfffffffc00fc7947 */ /* 0x000fc0000383ffff */
[----:B------:R-:W-:-:S00]  /*0220*/  NOP ;  /* 0x0000000000007918 */ /* 0x000fc00000000000 */
        /* <DEDUP_REMOVED lines=13> */
.L_x_3:


//--------------------- .nv.constant0.triton_poi_fused_repeat_19 --------------------------
	.section	.nv.constant0.triton_poi_fused_repeat_19,"a",@progbits
	.sectionflags	@""
	.align	4
.nv.constant0.triton_poi_fused_repeat_19:
	.zero		548
